	.headerflags	@"EF_CUDA_TEXMODE_UNIFIED EF_CUDA_64BIT_ADDRESS EF_CUDA_ACCELERATORS EF_CUDA_SM90 EF_CUDA_VIRTUAL_SM(EF_CUDA_SM90)"
	.elftype	@"ET_EXEC"


//--------------------- .nv.info                  --------------------------
	.section	.nv.info,"",@"SHT_CUDA_INFO"
	.align	4


	//----- nvinfo : EIATTR_REGCOUNT
	.align		4
        /*0000*/ 	.byte	0x04, 0x2f
        /*0002*/ 	.short	(.L_1 - .L_0)
	.align		4
.L_0:
        /*0004*/ 	.word	index@(triton_poi_fused_avg_pool2d_22)
        /*0008*/ 	.word	0x00000020


	//----- nvinfo : EIATTR_MIN_STACK_SIZE
	.align		4
.L_1:
        /*000c*/ 	.byte	0x04, 0x12
        /*000e*/ 	.short	(.L_3 - .L_2)
	.align		4
.L_2:
        /*0010*/ 	.word	index@(triton_poi_fused_avg_pool2d_22)
        /*0014*/ 	.word	0x00000000


	//----- nvinfo : EIATTR_FRAME_SIZE
	.align		4
.L_3:
        /*0018*/ 	.byte	0x04, 0x11
        /*001a*/ 	.short	(.L_5 - .L_4)
	.align		4
.L_4:
        /*001c*/ 	.word	index@(triton_poi_fused_avg_pool2d_22)
        /*0020*/ 	.word	0x00000000


	//----- nvinfo : EIATTR_MIN_STACK_SIZE
	.align		4
.L_5:
        /*0024*/ 	.byte	0x04, 0x12
        /*0026*/ 	.short	(.L_7 - .L_6)
	.align		4
.L_6:
        /*0028*/ 	.word	index@(triton_poi_fused_avg_pool2d_22)
        /*002c*/ 	.word	0x00000000
.L_7:


//--------------------- .nv.info.triton_poi_fused_avg_pool2d_22 --------------------------
	.section	.nv.info.triton_poi_fused_avg_pool2d_22,"",@"SHT_CUDA_INFO"
	.sectionflags	@""
	.align	4


	//----- nvinfo : EIATTR_CUDA_API_VERSION
	.align		4
        /*0000*/ 	.byte	0x04, 0x37
        /*0002*/ 	.short	(.L_9 - .L_8)
.L_8:
        /*0004*/ 	.word	0x0000007c


	//----- nvinfo : EIATTR_KPARAM_INFO
	.align		4
.L_9:
        /*0008*/ 	.byte	0x04, 0x17
        /*000a*/ 	.short	(.L_11 - .L_10)
.L_10:
        /*000c*/ 	.word	0x00000000
        /*0010*/ 	.short	0x0002
        /*0012*/ 	.short	0x0010
        /*0014*/ 	.byte	0x00, 0xf0, 0x11, 0x00


	//----- nvinfo : EIATTR_KPARAM_INFO
	.align		4
.L_11:
        /*0018*/ 	.byte	0x04, 0x17
        /*001a*/ 	.short	(.L_13 - .L_12)
.L_12:
        /*001c*/ 	.word	0x00000000
        /*0020*/ 	.short	0x0001
        /*0022*/ 	.short	0x0008
        /*0024*/ 	.byte	0x00, 0xf4, 0x21, 0x00


	//----- nvinfo : EIATTR_KPARAM_INFO
	.align		4
.L_13:
        /*0028*/ 	.byte	0x04, 0x17
        /*002a*/ 	.short	(.L_15 - .L_14)
.L_14:
        /*002c*/ 	.word	0x00000000
        /*0030*/ 	.short	0x0000
        /*0032*/ 	.short	0x0000
        /*0034*/ 	.byte	0x00, 0xf4, 0x21, 0x00


	//----- nvinfo : EIATTR_SPARSE_MMA_MASK
	.align		4
.L_15:
        /*0038*/ 	.byte	0x03, 0x50
        /*003a*/ 	.short	0x0000


	//----- nvinfo : EIATTR_MAXREG_COUNT
	.align		4
        /*003c*/ 	.byte	0x03, 0x1b
        /*003e*/ 	.short	0x00ff


	//----- nvinfo : EIATTR_EXIT_INSTR_OFFSETS
	.align		4
        /*0040*/ 	.byte	0x04, 0x1c
        /*0042*/ 	.short	(.L_17 - .L_16)


	//   ....[0]....
.L_16:
        /*0044*/ 	.word	0x000009a0


	//   ....[1]....
        /*0048*/ 	.word	0x000009c0


	//----- nvinfo : EIATTR_REQNTID
	.align		4
.L_17:
        /*004c*/ 	.byte	0x04, 0x10
        /*004e*/ 	.short	(.L_19 - .L_18)
.L_18:
        /*0050*/ 	.word	0x00000100
        /*0054*/ 	.word	0x00000001
        /*0058*/ 	.word	0x00000001


	//----- nvinfo : EIATTR_CBANK_PARAM_SIZE
	.align		4
.L_19:
        /*005c*/ 	.byte	0x03, 0x19
        /*005e*/ 	.short	0x0014


	//----- nvinfo : EIATTR_PARAM_CBANK
	.align		4
        /*0060*/ 	.byte	0x04, 0x0a
        /*0062*/ 	.short	(.L_21 - .L_20)
	.align		4
.L_20:
        /*0064*/ 	.word	index@(.nv.constant0.triton_poi_fused_avg_pool2d_22)
        /*0068*/ 	.short	0x0210
        /*006a*/ 	.short	0x0014


	//----- nvinfo : EIATTR_SW_WAR
	.align		4
.L_21:
        /*006c*/ 	.byte	0x04, 0x36
        /*006e*/ 	.short	(.L_23 - .L_22)
.L_22:
        /*0070*/ 	.word	0x00000008
.L_23:


//--------------------- .nv.callgraph             --------------------------
	.section	.nv.callgraph,"",@"SHT_CUDA_CALLGRAPH"
	.align	4
	.sectionentsize	8
	.align		4
        /*0000*/ 	.word	0x00000000
	.align		4
        /*0004*/ 	.word	0xffffffff
	.align		4
        /*0008*/ 	.word	0x00000000
	.align		4
        /*000c*/ 	.word	0xfffffffe
	.align		4
        /*0010*/ 	.word	0x00000000
	.align		4
        /*0014*/ 	.word	0xfffffffd
	.align		4
        /*0018*/ 	.word	0x00000000
	.align		4
        /*001c*/ 	.word	0xfffffffc


//--------------------- .text.triton_poi_fused_avg_pool2d_22 --------------------------
	.section	.text.triton_poi_fused_avg_pool2d_22,"ax",@progbits
	.align	128
        .global         triton_poi_fused_avg_pool2d_22
        .type           triton_poi_fused_avg_pool2d_22,@function
        .size           triton_poi_fused_avg_pool2d_22,(.L_x_1 - triton_poi_fused_avg_pool2d_22)
        .other          triton_poi_fused_avg_pool2d_22,@"STO_CUDA_ENTRY STV_DEFAULT"
triton_poi_fused_avg_pool2d_22:
.text.triton_poi_fused_avg_pool2d_22:
[----:B------:R-:W0:Y:S02]  /*0000*/  LDC R1, c[0x0][0x28] ;  /* 0x00000a00ff017b82 */ /* 0x000e240000000800 */
[----:B------:R-:W1:Y:S01]  /*0010*/  S2R R0, SR_TID.X ;  /* 0x0000000000007919 */ /* 0x000e620000002100 */
[----:B------:R-:W-:Y:S01]  /*0020*/  IMAD.MOV.U32 R8, RZ, RZ, RZ ;  /* 0x000000ffff087224 */ /* 0x000fe200078e00ff */
[----:B------:R-:W2:Y:S01]  /*0030*/  LDC.64 R20, c[0x0][0x210] ;  /* 0x00008400ff147b82 */ /* 0x000ea20000000a00 */
[----:B------:R-:W-:Y:S01]  /*0040*/  IMAD.MOV.U32 R2, RZ, RZ, RZ ;  /* 0x000000ffff027224 */ /* 0x000fe200078e00ff */
[----:B------:R-:W3:Y:S01]  /*0050*/  S2R R9, SR_CTAID.X ;  /* 0x0000000000097919 */ /* 0x000ee20000002500 */
[----:B------:R-:W-:Y:S01]  /*0060*/  CS2R R10, SRZ ;  /* 0x00000000000a7805 */ /* 0x000fe2000001ff00 */
[----:B------:R-:W-:Y:S01]  /*0070*/  ULDC.64 UR4, c[0x0][0x208] ;  /* 0x0000820000047ab9 */ /* 0x000fe20000000a00 */
[----:B-1----:R-:W-:Y:S01]  /*0080*/  IMAD.SHL.U32 R0, R0, 0x2, RZ ;  /* 0x0000000200007824 */ /* 0x002fe200078e00ff */
[----:B---3--:R-:W-:-:S04]  /*0090*/  SHF.R.S32.HI R3, RZ, 0x16, R9 ;  /* 0x00000016ff037819 */ /* 0x008fc80000011409 */
[----:B------:R-:W-:Y:S02]  /*00a0*/  LOP3.LUT R0, R0, 0x1fe, RZ, 0xc0, !PT ;  /* 0x000001fe00007812 */ /* 0x000fe400078ec0ff */
[----:B------:R-:W-:-:S03]  /*00b0*/  SGXT R3, R3, 0x1 ;  /* 0x000000010303781a */ /* 0x000fc60000000200 */
[----:B------:R-:W-:-:S04]  /*00c0*/  IMAD R9, R9, 0x200, R0 ;  /* 0x0000020009097824 */ /* 0x000fc800078e0200 */
[----:B------:R-:W-:Y:S01]  /*00d0*/  IMAD.HI R6, R9, -0x15f15f15, R8 ;  /* 0xea0ea0eb09067827 */ /* 0x000fe200078e0208 */
[----:B------:R-:W-:-:S03]  /*00e0*/  LEA.HI R3, R3, R9, RZ, 0x8 ;  /* 0x0000000903037211 */ /* 0x000fc600078f40ff */
[----:B------:R-:W-:Y:S01]  /*00f0*/  VIADD R13, R9, 0xffffdc00 ;  /* 0xffffdc00090d7836 */ /* 0x000fe20000000000 */
[----:B------:R-:W-:Y:S02]  /*0100*/  SHF.R.S32.HI R3, RZ, 0x8, R3 ;  /* 0x00000008ff037819 */ /* 0x000fe40000011403 */
[----:B------:R-:W-:Y:S01]  /*0110*/  SHF.R.U32.HI R7, RZ, 0x1f, R6 ;  /* 0x0000001fff077819 */ /* 0x000fe20000011606 */
[----:B--2---:R-:W-:-:S03]  /*0120*/  IMAD.WIDE R12, R13, 0x4, R20 ;  /* 0x000000040d0c7825 */ /* 0x004fc600078e0214 */
[----:B------:R-:W-:Y:S01]  /*0130*/  LEA.HI.SX32 R7, R6, R7, 0x13 ;  /* 0x0000000706077211 */ /* 0x000fe200078f9aff */
[----:B------:R-:W-:-:S04]  /*0140*/  IMAD.HI R2, R3, -0x15f15f15, R2 ;  /* 0xea0ea0eb03027827 */ /* 0x000fc800078e0202 */
[----:B------:R-:W-:Y:S01]  /*0150*/  IMAD.MOV.U32 R6, RZ, RZ, RZ ;  /* 0x000000ffff067224 */ /* 0x000fe200078e00ff */
[----:B------:R-:W-:-:S03]  /*0160*/  SHF.R.U32.HI R5, RZ, 0x1f, R2 ;  /* 0x0000001fff057819 */ /* 0x000fc60000011602 */
[----:B------:R-:W-:Y:S01]  /*0170*/  IMAD.HI R0, R7, -0x15f15f15, R6 ;  /* 0xea0ea0eb07007827 */ /* 0x000fe200078e0206 */
[----:B------:R-:W-:-:S04]  /*0180*/  LEA.HI.SX32 R2, R2, R5, 0x1b ;  /* 0x0000000502027211 */ /* 0x000fc800078fdaff */
[----:B------:R-:W-:Y:S01]  /*0190*/  SHF.R.U32.HI R5, RZ, 0x1f, R0 ;  /* 0x0000001fff057819 */ /* 0x000fe20000011600 */
[----:B------:R-:W-:-:S03]  /*01a0*/  IMAD R3, R2, -0x23, R3 ;  /* 0xffffffdd02037824 */ /* 0x000fc600078e0203 */
[----:B------:R-:W-:Y:S02]  /*01b0*/  LEA.HI.SX32 R5, R0, R5, 0x1b ;  /* 0x0000000500057211 */ /* 0x000fe400078fdaff */
[----:B------:R-:W-:-:S03]  /*01c0*/  ISETP.GT.AND P3, PT, R3, RZ, PT ;  /* 0x000000ff0300720c */ /* 0x000fc60003f64270 */
[----:B------:R-:W-:-:S05]  /*01d0*/  IMAD R6, R5, -0x23, R7 ;  /* 0xffffffdd05067824 */ /* 0x000fca00078e0207 */
[----:B------:R-:W-:-:S04]  /*01e0*/  ISETP.GT.AND P4, PT, R6, RZ, P3 ;  /* 0x000000ff0600720c */ /* 0x000fc80001f84270 */
[----:B------:R-:W-:Y:S02]  /*01f0*/  ISETP.LT.AND P4, PT, R9, 0x132400, P4 ;  /* 0x001324000900780c */ /* 0x000fe40002781270 */
[C---:B------:R-:W-:Y:S01]  /*0200*/  ISETP.GT.AND P1, PT, R3.reuse, -0x1, PT ;  /* 0xffffffff0300780c */ /* 0x040fe20003f24270 */
[----:B------:R-:W-:-:S03]  /*0210*/  VIADD R0, R3, 0x1 ;  /* 0x0000000103007836 */ /* 0x000fc60000000000 */
[----:B------:R-:W-:-:S07]  /*0220*/  ISETP.GT.AND P1, PT, R6, RZ, P1 ;  /* 0x000000ff0600720c */ /* 0x000fce0000f24270 */
[----:B------:R1:W2:Y:S01]  /*0230*/  @P4 LDG.E.64 R10, desc[UR4][R12.64] ;  /* 0x000000040c0a4981 */ /* 0x0002a2000c1e1b00 */
[C---:B------:R-:W-:Y:S01]  /*0240*/  ISETP.LT.AND P1, PT, R9.reuse, 0x132400, P1 ;  /* 0x001324000900780c */ /* 0x040fe20000f21270 */
[C---:B------:R-:W-:Y:S01]  /*0250*/  VIADD R15, R9.reuse, 0xffffdd00 ;  /* 0xffffdd00090f7836 */ /* 0x040fe20000000000 */
[----:B------:R-:W-:Y:S02]  /*0260*/  ISETP.GE.U32.AND P0, PT, R0, 0x23, PT ;  /* 0x000000230000780c */ /* 0x000fe40003f06070 */
[----:B------:R-:W-:Y:S01]  /*0270*/  CS2R R4, SRZ ;  /* 0x0000000000047805 */ /* 0x000fe2000001ff00 */
[----:B------:R-:W-:Y:S01]  /*0280*/  VIADD R17, R9, 0xffffde00 ;  /* 0xffffde0009117836 */ /* 0x000fe20000000000 */
[----:B------:R-:W-:Y:S01]  /*0290*/  ISETP.GT.AND P2, PT, R6, RZ, !P0 ;  /* 0x000000ff0600720c */ /* 0x000fe20004744270 */
[--C-:B------:R-:W-:Y:S01]  /*02a0*/  IMAD.WIDE R14, R15, 0x4, R20.reuse ;  /* 0x000000040f0e7825 */ /* 0x100fe200078e0214 */
[----:B-1----:R-:W-:Y:S02]  /*02b0*/  CS2R R12, SRZ ;  /* 0x00000000000c7805 */ /* 0x002fe4000001ff00 */
[----:B------:R-:W-:Y:S01]  /*02c0*/  ISETP.LT.AND P2, PT, R9, 0x132400, P2 ;  /* 0x001324000900780c */ /* 0x000fe20001741270 */
[----:B------:R-:W-:-:S02]  /*02d0*/  IMAD.WIDE R16, R17, 0x4, R20 ;  /* 0x0000000411107825 */ /* 0x000fc400078e0214 */
[----:B------:R-:W3:Y:S10]  /*02e0*/  @P1 LDG.E.64 R4, desc[UR4][R14.64] ;  /* 0x000000040e041981 */ /* 0x000ef4000c1e1b00 */
[----:B------:R1:W4:Y:S01]  /*02f0*/  @P2 LDG.E.64 R12, desc[UR4][R16.64] ;  /* 0x00000004100c2981 */ /* 0x000322000c1e1b00 */
[C---:B------:R-:W-:Y:S01]  /*0300*/  VIADD R0, R6.reuse, 0x2 ;  /* 0x0000000206007836 */ /* 0x040fe20000000000 */
[C---:B------:R-:W-:Y:S01]  /*0310*/  ISETP.GE.AND P5, PT, R6.reuse, 0x22, PT ;  /* 0x000000220600780c */ /* 0x040fe20003fa6270 */
[----:B------:R-:W-:Y:S01]  /*0320*/  VIADD R7, R3, 0x2 ;  /* 0x0000000203077836 */ /* 0x000fe20000000000 */
[----:B------:R-:W-:-:S02]  /*0330*/  ISETP.GT.AND P3, PT, R6, -0x1, P3 ;  /* 0xffffffff0600780c */ /* 0x000fc40001f64270 */
[----:B------:R-:W-:Y:S02]  /*0340*/  SEL R0, R0, RZ, !P5 ;  /* 0x000000ff00007207 */ /* 0x000fe40006800000 */
[C---:B------:R-:W-:Y:S02]  /*0350*/  ISETP.GT.AND P5, PT, R3.reuse, 0x21, PT ;  /* 0x000000210300780c */ /* 0x040fe40003fa4270 */
[----:B------:R-:W-:Y:S01]  /*0360*/  ISETP.GE.AND P6, PT, R3, 0x22, PT ;  /* 0x000000220300780c */ /* 0x000fe20003fc6270 */
[----:B------:R-:W-:Y:S01]  /*0370*/  VIADD R24, R0, 0x24 ;  /* 0x0000002400187836 */ /* 0x000fe20000000000 */
[C---:B------:R-:W-:Y:S01]  /*0380*/  ISETP.LT.AND P3, PT, R9.reuse, 0x132400, P3 ;  /* 0x001324000900780c */ /* 0x040fe20001f61270 */
[----:B-1----:R-:W-:Y:S01]  /*0390*/  VIADD R17, R9, 0xffffff00 ;  /* 0xffffff0009117836 */ /* 0x002fe20000000000 */
[----:B------:R-:W-:Y:S02]  /*03a0*/  SEL R7, R7, RZ, !P6 ;  /* 0x000000ff07077207 */ /* 0x000fe40007000000 */
[----:B------:R-:W-:Y:S01]  /*03b0*/  ISETP.GE.AND P6, PT, R9, 0x132400, PT ;  /* 0x001324000900780c */ /* 0x000fe20003fc6270 */
[----:B------:R-:W-:-:S04]  /*03c0*/  IMAD.WIDE R16, R17, 0x4, R20 ;  /* 0x0000000411107825 */ /* 0x000fc800078e0214 */
[----:B------:R-:W-:Y:S02]  /*03d0*/  VIADD R25, R7, 0x24 ;  /* 0x0000002407197836 */ /* 0x000fe40000000000 */
[----:B------:R-:W-:Y:S02]  /*03e0*/  @!P5 IMAD.MOV R25, RZ, RZ, R7 ;  /* 0x000000ffff19d224 */ /* 0x000fe400078e0207 */
[----:B------:R-:W-:Y:S02]  /*03f0*/  VIADD R26, R6, 0x1 ;  /* 0x00000001061a7836 */ /* 0x000fe40000000000 */
[----:B------:R-:W-:-:S03]  /*0400*/  VIADD R23, R9, 0x100 ;  /* 0x0000010009177836 */ /* 0x000fc60000000000 */
[----:B------:R-:W-:Y:S02]  /*0410*/  ISETP.GE.U32.AND P5, PT, R26, 0x23, PT ;  /* 0x000000231a00780c */ /* 0x000fe40003fa6070 */
[----:B------:R-:W-:Y:S01]  /*0420*/  CS2R R14, SRZ ;  /* 0x00000000000e7805 */ /* 0x000fe2000001ff00 */
[----:B------:R-:W-:-:S04]  /*0430*/  IMAD.WIDE R18, R9, 0x4, R20 ;  /* 0x0000000409127825 */ /* 0x000fc800078e0214 */
[----:B------:R-:W-:-:S04]  /*0440*/  IMAD.WIDE R22, R23, 0x4, R20 ;  /* 0x0000000417167825 */ /* 0x000fc800078e0214 */
[C---:B------:R-:W-:Y:S02]  /*0450*/  VIADD R29, R9.reuse, 0x2200 ;  /* 0x00002200091d7836 */ /* 0x040fe40000000000 */
[----:B------:R-:W-:Y:S02]  /*0460*/  VIADD R27, R9, 0x2300 ;  /* 0x00002300091b7836 */ /* 0x000fe40000000000 */
[----:B------:R-:W-:Y:S01]  /*0470*/  IMAD.WIDE R28, R29, 0x4, R20 ;  /* 0x000000041d1c7825 */ /* 0x000fe200078e0214 */
[----:B--2---:R-:W-:Y:S02]  /*0480*/  SEL R2, R10, RZ, P4 ;  /* 0x000000ff0a027207 */ /* 0x004fe40002000000 */
[----:B------:R-:W-:Y:S02]  /*0490*/  SEL R8, R11, RZ, P4 ;  /* 0x000000ff0b087207 */ /* 0x000fe40002000000 */
[C---:B------:R-:W-:Y:S02]  /*04a0*/  ISETP.GT.AND P4, PT, R6.reuse, 0x21, PT ;  /* 0x000000210600780c */ /* 0x040fe40003f84270 */
[----:B------:R-:W-:-:S02]  /*04b0*/  LOP3.LUT R10, R6, R3, RZ, 0xfc, !PT ;  /* 0x00000003060a7212 */ /* 0x000fc400078efcff */
[----:B---3--:R-:W-:Y:S02]  /*04c0*/  SEL R7, R4, RZ, P1 ;  /* 0x000000ff04077207 */ /* 0x008fe40000800000 */
[----:B------:R-:W-:-:S07]  /*04d0*/  SEL R5, R5, RZ, P1 ;  /* 0x000000ff05057207 */ /* 0x000fce0000800000 */
[----:B------:R-:W-:Y:S01]  /*04e0*/  @!P4 IMAD.MOV R24, RZ, RZ, R0 ;  /* 0x000000ffff18c224 */ /* 0x000fe200078e0200 */
[----:B------:R-:W-:Y:S02]  /*04f0*/  ISETP.GT.AND P4, PT, R10, -0x1, !P6 ;  /* 0xffffffff0a00780c */ /* 0x000fe40007784270 */
[----:B------:R-:W-:Y:S02]  /*0500*/  CS2R R10, SRZ ;  /* 0x00000000000a7805 */ /* 0x000fe4000001ff00 */
[----:B------:R-:W-:-:S04]  /*0510*/  ISETP.GT.AND P1, PT, R6, -0x1, !P0 ;  /* 0xffffffff0600780c */ /* 0x000fc80004724270 */
[----:B------:R-:W-:Y:S01]  /*0520*/  ISETP.LT.AND P1, PT, R9, 0x132400, P1 ;  /* 0x001324000900780c */ /* 0x000fe20000f21270 */
[----:B------:R1:W2:Y:S01]  /*0530*/  @P3 LDG.E.64 R10, desc[UR4][R16.64] ;  /* 0x00000004100a3981 */ /* 0x0002a2000c1e1b00 */
[----:B----4-:R-:W-:Y:S02]  /*0540*/  SEL R4, R12, RZ, P2 ;  /* 0x000000ff0c047207 */ /* 0x010fe40001000000 */
[----:B------:R-:W-:Y:S02]  /*0550*/  SEL R0, R13, RZ, P2 ;  /* 0x000000ff0d007207 */ /* 0x000fe40001000000 */
[----:B------:R-:W-:Y:S02]  /*0560*/  CS2R R12, SRZ ;  /* 0x00000000000c7805 */ /* 0x000fe4000001ff00 */
[C---:B------:R-:W-:Y:S02]  /*0570*/  ISETP.GT.AND P2, PT, R3.reuse, RZ, !P5 ;  /* 0x000000ff0300720c */ /* 0x040fe40006f44270 */
[----:B------:R-:W-:-:S02]  /*0580*/  ISETP.GT.AND P5, PT, R3, -0x1, !P5 ;  /* 0xffffffff0300780c */ /* 0x000fc40006fa4270 */
[C---:B------:R-:W-:Y:S01]  /*0590*/  ISETP.LT.AND P2, PT, R9.reuse, 0x132400, P2 ;  /* 0x001324000900780c */ /* 0x040fe20001741270 */
[----:B------:R3:W4:Y:S01]  /*05a0*/  @P4 LDG.E.64 R12, desc[UR4][R18.64] ;  /* 0x00000004120c4981 */ /* 0x000722000c1e1b00 */
[C---:B------:R-:W-:Y:S02]  /*05b0*/  ISETP.LT.AND P5, PT, R9.reuse, 0x132400, P5 ;  /* 0x001324000900780c */ /* 0x040fe40002fa1270 */
[----:B------:R-:W-:Y:S01]  /*05c0*/  ISETP.LT.U32.AND P0, PT, R26, 0x23, !P0 ;  /* 0x000000231a00780c */ /* 0x000fe20004701070 */
[----:B------:R5:W4:Y:S01]  /*05d0*/  @P1 LDG.E.64 R14, desc[UR4][R22.64] ;  /* 0x00000004160e1981 */ /* 0x000b22000c1e1b00 */
[----:B-1----:R-:W-:Y:S02]  /*05e0*/  CS2R R16, SRZ ;  /* 0x0000000000107805 */ /* 0x002fe4000001ff00 */
[----:B------:R-:W-:Y:S01]  /*05f0*/  ISETP.LT.AND P0, PT, R9, 0x132400, P0 ;  /* 0x001324000900780c */ /* 0x000fe20000701270 */
[----:B------:R-:W-:Y:S01]  /*0600*/  IMAD.WIDE R26, R27, 0x4, R20 ;  /* 0x000000041b1a7825 */ /* 0x000fe200078e0214 */
[----:B---3--:R-:W-:-:S03]  /*0610*/  CS2R R18, SRZ ;  /* 0x0000000000127805 */ /* 0x008fc6000001ff00 */
[----:B------:R1:W3:Y:S01]  /*0620*/  @P2 LDG.E.64 R16, desc[UR4][R28.64] ;  /* 0x000000041c102981 */ /* 0x0002e2000c1e1b00 */
[----:B-----5:R-:W-:-:S03]  /*0630*/  VIADD R23, R9, 0x2400 ;  /* 0x0000240009177836 */ /* 0x020fc60000000000 */
[----:B------:R-:W5:Y:S01]  /*0640*/  @P5 LDG.E.64 R18, desc[UR4][R26.64] ;  /* 0x000000041a125981 */ /* 0x000f62000c1e1b00 */
[----:B------:R-:W-:Y:S01]  /*0650*/  IMAD.WIDE R20, R23, 0x4, R20 ;  /* 0x0000000417147825 */ /* 0x000fe200078e0214 */
[----:B------:R-:W-:-:S06]  /*0660*/  CS2R R22, SRZ ;  /* 0x0000000000167805 */ /* 0x000fcc000001ff00 */
[----:B------:R-:W5:Y:S01]  /*0670*/  @P0 LDG.E.64 R22, desc[UR4][R20.64] ;  /* 0x0000000414160981 */ /* 0x000f62000c1e1b00 */
[----:B-1----:R-:W-:-:S04]  /*0680*/  IMAD.IADD R28, R6, 0x1, R3 ;  /* 0x00000001061c7824 */ /* 0x002fc800078e0203 */
[----:B------:R-:W-:-:S05]  /*0690*/  IMAD R28, R6, R3, -R28 ;  /* 0x00000003061c7224 */ /* 0x000fca00078e0a1c */
[----:B------:R-:W-:Y:S01]  /*06a0*/  IADD3 R28, R24, R28, R25 ;  /* 0x0000001c181c7210 */ /* 0x000fe20007ffe019 */
[----:B------:R-:W-:-:S04]  /*06b0*/  IMAD R6, R6, R25, RZ ;  /* 0x0000001906067224 */ /* 0x000fc800078e02ff */
[----:B------:R-:W-:Y:S02]  /*06c0*/  VIADD R28, R28, 0x1 ;  /* 0x000000011c1c7836 */ /* 0x000fe40000000000 */
[----:B------:R-:W-:Y:S01]  /*06d0*/  FADD R5, R8, R5 ;  /* 0x0000000508057221 */ /* 0x000fe20000000000 */
[----:B------:R-:W-:Y:S02]  /*06e0*/  IMAD R3, R3, R24, R6 ;  /* 0x0000001803037224 */ /* 0x000fe400078e0206 */
[----:B------:R-:W-:Y:S02]  /*06f0*/  IMAD R28, R24, R25, R28 ;  /* 0x00000019181c7224 */ /* 0x000fe400078e021c */
[----:B------:R-:W-:Y:S02]  /*0700*/  FADD R0, R5, R0 ;  /* 0x0000000005007221 */ /* 0x000fe40000000000 */
[----:B------:R-:W-:Y:S02]  /*0710*/  IMAD.IADD R3, R28, 0x1, -R3 ;  /* 0x000000011c037824 */ /* 0x000fe400078e0a03 */
[----:B------:R-:W-:-:S04]  /*0720*/  FADD R7, R2, R7 ;  /* 0x0000000702077221 */ /* 0x000fc80000000000 */
[----:B------:R-:W-:Y:S01]  /*0730*/  FADD R7, R7, R4 ;  /* 0x0000000407077221 */ /* 0x000fe20000000000 */
[----:B--2---:R-:W-:-:S05]  /*0740*/  SEL R11, R11, RZ, P3 ;  /* 0x000000ff0b0b7207 */ /* 0x004fca0001800000 */
[----:B------:R-:W-:Y:S01]  /*0750*/  FADD R2, R0, R11 ;  /* 0x0000000b00027221 */ /* 0x000fe20000000000 */
[----:B------:R-:W-:Y:S02]  /*0760*/  I2FP.F32.S32 R0, R3 ;  /* 0x0000000300007245 */ /* 0x000fe40000201400 */
[----:B------:R-:W-:Y:S02]  /*0770*/  SEL R10, R10, RZ, P3 ;  /* 0x000000ff0a0a7207 */ /* 0x000fe40001800000 */
[----:B------:R-:W-:Y:S02]  /*0780*/  FSETP.GT.AND P3, PT, |R0|, 8.50705917302346158658e+37, PT ;  /* 0x7e8000000000780b */ /* 0x000fe40003f64200 */
[----:B----4-:R-:W-:Y:S02]  /*0790*/  SEL R13, R13, RZ, P4 ;  /* 0x000000ff0d0d7207 */ /* 0x010fe40002000000 */
[----:B------:R-:W-:Y:S02]  /*07a0*/  SEL R14, R14, RZ, P1 ;  /* 0x000000ff0e0e7207 */ /* 0x000fe40000800000 */
[----:B------:R-:W-:-:S02]  /*07b0*/  SEL R15, R15, RZ, P1 ;  /* 0x000000ff0f0f7207 */ /* 0x000fc40000800000 */
[----:B------:R-:W-:Y:S01]  /*07c0*/  FSETP.GEU.AND P1, PT, |R0|, 1.175494350822287508e-38, PT ;  /* 0x008000000000780b */ /* 0x000fe20003f2e200 */
[----:B------:R-:W-:Y:S01]  /*07d0*/  FADD R7, R7, R10 ;  /* 0x0000000a07077221 */ /* 0x000fe20000000000 */
[----:B------:R-:W-:Y:S01]  /*07e0*/  SEL R12, R12, RZ, P4 ;  /* 0x000000ff0c0c7207 */ /* 0x000fe20002000000 */
[----:B------:R-:W-:Y:S01]  /*07f0*/  FADD R2, R2, R13 ;  /* 0x0000000d02027221 */ /* 0x000fe20000000000 */
[----:B---3--:R-:W-:-:S03]  /*0800*/  SEL R16, R16, RZ, P2 ;  /* 0x000000ff10107207 */ /* 0x008fc60001000000 */
[----:B------:R-:W-:Y:S01]  /*0810*/  FADD R7, R7, R12 ;  /* 0x0000000c07077221 */ /* 0x000fe20000000000 */
[----:B------:R-:W-:Y:S01]  /*0820*/  FADD R4, R2, R15 ;  /* 0x0000000f02047221 */ /* 0x000fe20000000000 */
[----:B------:R-:W-:Y:S01]  /*0830*/  SEL R17, R17, RZ, P2 ;  /* 0x000000ff11117207 */ /* 0x000fe20001000000 */
[----:B------:R-:W-:Y:S01]  /*0840*/  @P3 FMUL R0, R0, 0.25 ;  /* 0x3e80000000003820 */ /* 0x000fe20000400000 */
[----:B------:R-:W-:Y:S01]  /*0850*/  FADD R7, R7, R14 ;  /* 0x0000000e07077221 */ /* 0x000fe20000000000 */
[----:B------:R-:W1:Y:S01]  /*0860*/  LDC.64 R2, c[0x0][0x218] ;  /* 0x00008600ff027b82 */ /* 0x000e620000000a00 */
[----:B-----5:R-:W-:Y:S01]  /*0870*/  SEL R18, R18, RZ, P5 ;  /* 0x000000ff12127207 */ /* 0x020fe20002800000 */
[----:B------:R-:W-:Y:S01]  /*0880*/  @!P1 FMUL R0, R0, 16777216 ;  /* 0x4b80000000009820 */ /* 0x000fe20000400000 */
[----:B------:R-:W-:Y:S01]  /*0890*/  SEL R19, R19, RZ, P5 ;  /* 0x000000ff13137207 */ /* 0x000fe20002800000 */
[----:B------:R-:W-:Y:S01]  /*08a0*/  FADD R7, R7, R16 ;  /* 0x0000001007077221 */ /* 0x000fe20000000000 */
[----:B------:R-:W-:Y:S01]  /*08b0*/  FADD R4, R4, R17 ;  /* 0x0000001104047221 */ /* 0x000fe20000000000 */
[----:B------:R-:W-:-:S02]  /*08c0*/  SEL R22, R22, RZ, P0 ;  /* 0x000000ff16167207 */ /* 0x000fc40000000000 */
[----:B------:R-:W-:Y:S01]  /*08d0*/  SEL R23, R23, RZ, P0 ;  /* 0x000000ff17177207 */ /* 0x000fe20000000000 */
[----:B------:R-:W-:Y:S01]  /*08e0*/  FADD R7, R7, R18 ;  /* 0x0000001207077221 */ /* 0x000fe20000000000 */
[----:B------:R-:W-:Y:S01]  /*08f0*/  FADD R4, R4, R19 ;  /* 0x0000001304047221 */ /* 0x000fe20000000000 */
[----:B------:R-:W2:Y:S02]  /*0900*/  MUFU.RCP R0, R0 ;  /* 0x0000000000007308 */ /* 0x000ea40000001000 */
[----:B------:R-:W-:Y:S01]  /*0910*/  FADD R22, R7, R22 ;  /* 0x0000001607167221 */ /* 0x000fe20000000000 */
[----:B------:R-:W-:-:S03]  /*0920*/  FADD R23, R4, R23 ;  /* 0x0000001704177221 */ /* 0x000fc60000000000 */
[----:B------:R-:W-:Y:S01]  /*0930*/  @P3 FMUL R22, R22, 0.25 ;  /* 0x3e80000016163820 */ /* 0x000fe20000400000 */
[----:B------:R-:W-:-:S03]  /*0940*/  @P3 FMUL R23, R23, 0.25 ;  /* 0x3e80000017173820 */ /* 0x000fc60000400000 */
[----:B------:R-:W-:Y:S01]  /*0950*/  @!P1 FMUL R22, R22, 16777216 ;  /* 0x4b80000016169820 */ /* 0x000fe20000400000 */
[----:B------:R-:W-:Y:S01]  /*0960*/  @!P1 FMUL R23, R23, 16777216 ;  /* 0x4b80000017179820 */ /* 0x000fe20000400000 */
[----:B-1----:R-:W-:-:S04]  /*0970*/  IMAD.WIDE R2, R9, 0x4, R2 ;  /* 0x0000000409027825 */ /* 0x002fc800078e0202 */
[C---:B--2---:R-:W-:Y:S01]  /*0980*/  FMUL R22, R0.reuse, R22 ;  /* 0x0000001600167220 */ /* 0x044fe20000400000 */
[----:B------:R-:W-:Y:S01]  /*0990*/  FMUL R23, R0, R23 ;  /* 0x0000001700177220 */ /* 0x000fe20000400000 */
[----:B------:R-:W-:Y:S06]  /*09a0*/  @P6 EXIT ;  /* 0x000000000000694d */ /* 0x000fec0003800000 */
[----:B------:R-:W-:Y:S01]  /*09b0*/  STG.E.64 desc[UR4][R2.64], R22 ;  /* 0x0000001602007986 */ /* 0x000fe2000c101b04 */
[----:B------:R-:W-:Y:S05]  /*09c0*/  EXIT ;  /* 0x000000000000794d */ /* 0x000fea0003800000 */
.L_x_0:
[----:B------:R-:W-:-:S00]  /*09d0*/  BRA `(.L_x_0) ;  /* 0xfffffffc00fc7947 */ /* 0x000fc0000383ffff */
[----:B------:R-:W-:-:S00]  /*09e0*/  NOP ;  /* 0x0000000000007918 */ /* 0x000fc00000000000 */
        /* <DEDUP_REMOVED lines=9> */
.L_x_1:


//--------------------- .nv.constant0.triton_poi_fused_avg_pool2d_22 --------------------------
	.section	.nv.constant0.triton_poi_fused_avg_pool2d_22,"a",@progbits
	.sectionflags	@""
	.align	4
.nv.constant0.triton_poi_fused_avg_pool2d_22:
	.zero		548
